	.headerflags	@"EF_CUDA_TEXMODE_UNIFIED EF_CUDA_64BIT_ADDRESS EF_CUDA_SM86 EF_CUDA_VIRTUAL_SM(EF_CUDA_SM86)"
	.elftype	@"ET_EXEC"


//--------------------- .nv.info                  --------------------------
	.section	.nv.info,"",@"SHT_CUDA_INFO"
	.align	4


	//----- nvinfo : EIATTR_REGCOUNT
	.align		4
        /*0000*/ 	.byte	0x04, 0x2f
        /*0002*/ 	.short	(.L_5 - .L_4)
	.align		4
.L_4:
        /*0004*/ 	.word	index@(triton_red_fused__to_copy_add_embedding_mean_mul_pow_rsqrt_7)
        /*0008*/ 	.word	0x00000027


	//----- nvinfo : EIATTR_MIN_STACK_SIZE
	.align		4
.L_5:
        /*000c*/ 	.byte	0x04, 0x12
        /*000e*/ 	.short	(.L_7 - .L_6)
	.align		4
.L_6:
        /*0010*/ 	.word	index@(triton_red_fused__to_copy_add_embedding_mean_mul_pow_rsqrt_7)
        /*0014*/ 	.word	0x00000000


	//----- nvinfo : EIATTR_FRAME_SIZE
	.align		4
.L_7:
        /*0018*/ 	.byte	0x04, 0x11
        /*001a*/ 	.short	(.L_9 - .L_8)
	.align		4
.L_8:
        /*001c*/ 	.word	index@(triton_red_fused__to_copy_add_embedding_mean_mul_pow_rsqrt_7)
        /*0020*/ 	.word	0x00000000


	//----- nvinfo : EIATTR_MIN_STACK_SIZE
	.align		4
.L_9:
        /*0024*/ 	.byte	0x04, 0x12
        /*0026*/ 	.short	(.L_11 - .L_10)
	.align		4
.L_10:
        /*0028*/ 	.word	index@(triton_red_fused__to_copy_add_embedding_mean_mul_pow_rsqrt_7)
        /*002c*/ 	.word	0x00000000
.L_11:


//--------------------- .nv.info.triton_red_fused__to_copy_add_embedding_mean_mul_pow_rsqrt_7 --------------------------
	.section	.nv.info.triton_red_fused__to_copy_add_embedding_mean_mul_pow_rsqrt_7,"",@"SHT_CUDA_INFO"
	.sectionflags	@""
	.align	4


	//----- nvinfo : EIATTR_CUDA_API_VERSION
	.align		4
        /*0000*/ 	.byte	0x04, 0x37
        /*0002*/ 	.short	(.L_13 - .L_12)
.L_12:
        /*0004*/ 	.word	0x0000007c


	//----- nvinfo : EIATTR_SW2861232_WAR
	.align		4
.L_13:
        /*0008*/ 	.byte	0x01, 0x35
	.zero		2


	//----- nvinfo : EIATTR_PARAM_CBANK
	.align		4
        /*000c*/ 	.byte	0x04, 0x0a
        /*000e*/ 	.short	(.L_15 - .L_14)
	.align		4
.L_14:
        /*0010*/ 	.word	index@(.nv.constant0.triton_red_fused__to_copy_add_embedding_mean_mul_pow_rsqrt_7)
        /*0014*/ 	.short	0x0160
        /*0016*/ 	.short	0x0040


	//----- nvinfo : EIATTR_CBANK_PARAM_SIZE
	.align		4
.L_15:
        /*0018*/ 	.byte	0x03, 0x19
        /*001a*/ 	.short	0x0040


	//----- nvinfo : EIATTR_KPARAM_INFO
	.align		4
        /*001c*/ 	.byte	0x04, 0x17
        /*001e*/ 	.short	(.L_17 - .L_16)
.L_16:
        /*0020*/ 	.word	0x00000000
        /*0024*/ 	.short	0x0008
        /*0026*/ 	.short	0x0038
        /*0028*/ 	.byte	0x00, 0xf4, 0x21, 0x00


	//----- nvinfo : EIATTR_KPARAM_INFO
	.align		4
.L_17:
        /*002c*/ 	.byte	0x04, 0x17
        /*002e*/ 	.short	(.L_19 - .L_18)
.L_18:
        /*0030*/ 	.word	0x00000000
        /*0034*/ 	.short	0x0007
        /*0036*/ 	.short	0x0034
        /*0038*/ 	.byte	0x00, 0xf0, 0x11, 0x00


	//----- nvinfo : EIATTR_KPARAM_INFO
	.align		4
.L_19:
        /*003c*/ 	.byte	0x04, 0x17
        /*003e*/ 	.short	(.L_21 - .L_20)
.L_20:
        /*0040*/ 	.word	0x00000000
        /*0044*/ 	.short	0x0006
        /*0046*/ 	.short	0x0030
        /*0048*/ 	.byte	0x00, 0xf0, 0x11, 0x00


	//----- nvinfo : EIATTR_KPARAM_INFO
	.align		4
.L_21:
        /*004c*/ 	.byte	0x04, 0x17
        /*004e*/ 	.short	(.L_23 - .L_22)
.L_22:
        /*0050*/ 	.word	0x00000000
        /*0054*/ 	.short	0x0005
        /*0056*/ 	.short	0x0028
        /*0058*/ 	.byte	0x00, 0xf4, 0x21, 0x00


	//----- nvinfo : EIATTR_KPARAM_INFO
	.align		4
.L_23:
        /*005c*/ 	.byte	0x04, 0x17
        /*005e*/ 	.short	(.L_25 - .L_24)
.L_24:
        /*0060*/ 	.word	0x00000000
        /*0064*/ 	.short	0x0004
        /*0066*/ 	.short	0x0020
        /*0068*/ 	.byte	0x00, 0xf4, 0x21, 0x00


	//----- nvinfo : EIATTR_KPARAM_INFO
	.align		4
.L_25:
        /*006c*/ 	.byte	0x04, 0x17
        /*006e*/ 	.short	(.L_27 - .L_26)
.L_26:
        /*0070*/ 	.word	0x00000000
        /*0074*/ 	.short	0x0003
        /*0076*/ 	.short	0x0018
        /*0078*/ 	.byte	0x00, 0xf4, 0x21, 0x00


	//----- nvinfo : EIATTR_KPARAM_INFO
	.align		4
.L_27:
        /*007c*/ 	.byte	0x04, 0x17
        /*007e*/ 	.short	(.L_29 - .L_28)
.L_28:
        /*0080*/ 	.word	0x00000000
        /*0084*/ 	.short	0x0002
        /*0086*/ 	.short	0x0010
        /*0088*/ 	.byte	0x00, 0xf4, 0x21, 0x00


	//----- nvinfo : EIATTR_KPARAM_INFO
	.align		4
.L_29:
        /*008c*/ 	.byte	0x04, 0x17
        /*008e*/ 	.short	(.L_31 - .L_30)
.L_30:
        /*0090*/ 	.word	0x00000000
        /*0094*/ 	.short	0x0001
        /*0096*/ 	.short	0x0008
        /*0098*/ 	.byte	0x00, 0xf4, 0x21, 0x00


	//----- nvinfo : EIATTR_KPARAM_INFO
	.align		4
.L_31:
        /*009c*/ 	.byte	0x04, 0x17
        /*009e*/ 	.short	(.L_33 - .L_32)
.L_32:
        /*00a0*/ 	.word	0x00000000
        /*00a4*/ 	.short	0x0000
        /*00a6*/ 	.short	0x0000
        /*00a8*/ 	.byte	0x00, 0xf4, 0x21, 0x00


	//----- nvinfo : EIATTR_MAXREG_COUNT
	.align		4
.L_33:
        /*00ac*/ 	.byte	0x03, 0x1b
        /*00ae*/ 	.short	0x0080


	//----- nvinfo : EIATTR_EXTERNS
	.align		4
        /*00b0*/ 	.byte	0x04, 0x0f
        /*00b2*/ 	.short	(.L_35 - .L_34)


	//   ....[0]....
	.align		4
.L_34:
        /*00b4*/ 	.word	index@(__assertfail)


	//----- nvinfo : EIATTR_COOP_GROUP_MASK_REGIDS
	.align		4
.L_35:
        /*00b8*/ 	.byte	0x04, 0x29
        /*00ba*/ 	.short	(.L_37 - .L_36)


	//   ....[0]....
.L_36:
        /*00bc*/ 	.word	0xffffffff


	//   ....[1]....
        /*00c0*/ 	.word	0xffffffff


	//   ....[2]....
        /*00c4*/ 	.word	0xffffffff


	//----- nvinfo : EIATTR_COOP_GROUP_INSTR_OFFSETS
	.align		4
.L_37:
        /*00c8*/ 	.byte	0x04, 0x28
        /*00ca*/ 	.short	(.L_39 - .L_38)


	//   ....[0]....
.L_38:
        /*00cc*/ 	.word	0x00000e70


	//   ....[1]....
        /*00d0*/ 	.word	0x00000ea0


	//   ....[2]....
        /*00d4*/ 	.word	0x00000ee0


	//----- nvinfo : EIATTR_SYSCALL_OFFSETS
	.align		4
.L_39:
        /*00d8*/ 	.byte	0x04, 0x46
        /*00da*/ 	.short	(.L_41 - .L_40)


	//   ....[0]....
.L_40:
        /*00dc*/ 	.word	0x00001770


	//----- nvinfo : EIATTR_EXIT_INSTR_OFFSETS
	.align		4
.L_41:
        /*00e0*/ 	.byte	0x04, 0x1c
        /*00e2*/ 	.short	(.L_43 - .L_42)


	//   ....[0]....
.L_42:
        /*00e4*/ 	.word	0x00001640


	//----- nvinfo : EIATTR_REQNTID
	.align		4
.L_43:
        /*00e8*/ 	.byte	0x04, 0x10
        /*00ea*/ 	.short	(.L_45 - .L_44)
.L_44:
        /*00ec*/ 	.word	0x00000200
        /*00f0*/ 	.word	0x00000001
        /*00f4*/ 	.word	0x00000001


	//----- nvinfo : EIATTR_CRS_STACK_SIZE
	.align		4
.L_45:
        /*00f8*/ 	.byte	0x04, 0x1e
        /*00fa*/ 	.short	(.L_47 - .L_46)
.L_46:
        /*00fc*/ 	.word	0x00000000
.L_47:


//--------------------- .nv.callgraph             --------------------------
	.section	.nv.callgraph,"",@"SHT_CUDA_CALLGRAPH"
	.align	4
	.sectionentsize	8
	.align		4
        /*0000*/ 	.word	0x00000000
	.align		4
        /*0004*/ 	.word	0xffffffff
	.align		4
        /*0008*/ 	.word	index@(triton_red_fused__to_copy_add_embedding_mean_mul_pow_rsqrt_7)
	.align		4
        /*000c*/ 	.word	index@(__assertfail)
	.align		4
        /*0010*/ 	.word	0x00000000
	.align		4
        /*0014*/ 	.word	0xfffffffe
	.align		4
        /*0018*/ 	.word	0x00000000
	.align		4
        /*001c*/ 	.word	0xfffffffd
	.align		4
        /*0020*/ 	.word	0x00000000
	.align		4
        /*0024*/ 	.word	0xfffffffc


//--------------------- .nv.rel.action            --------------------------
	.section	.nv.rel.action,"",@"SHT_CUDA_RELOCINFO"
	.align	8
	.sectionentsize	8
        /*0000*/ 	.byte	0x73, 0x00, 0x00, 0x00, 0x00, 0x00, 0x00, 0x00, 0x00, 0x00, 0x00, 0x11, 0x25, 0x00, 0x05, 0x36


//--------------------- .nv.constant4             --------------------------
	.section	.nv.constant4,"a",@progbits
	.align	8
	.align		8
.nv.constant4:
        /*0000*/ 	.dword	__assertfail
	.align		8
        /*0008*/ 	.dword	assertFunc_0
	.align		8
        /*0010*/ 	.dword	assertFile_0
	.align		8
        /*0018*/ 	.dword	assertMessage_0
	.align		8
        /*0020*/ 	.dword	_$_str


//--------------------- .nv.constant0.triton_red_fused__to_copy_add_embedding_mean_mul_pow_rsqrt_7 --------------------------
	.section	.nv.constant0.triton_red_fused__to_copy_add_embedding_mean_mul_pow_rsqrt_7,"a",@progbits
	.sectionflags	@""
	.align	4
.nv.constant0.triton_red_fused__to_copy_add_embedding_mean_mul_pow_rsqrt_7:
	.zero		416


//--------------------- .text.triton_red_fused__to_copy_add_embedding_mean_mul_pow_rsqrt_7 --------------------------
	.section	.text.triton_red_fused__to_copy_add_embedding_mean_mul_pow_rsqrt_7,"ax",@progbits
	.sectionflags	@"SHF_BARRIERS=1"
	.sectioninfo	@"SHI_REGISTERS=39"
	.align	128
        .global         triton_red_fused__to_copy_add_embedding_mean_mul_pow_rsqrt_7
        .type           triton_red_fused__to_copy_add_embedding_mean_mul_pow_rsqrt_7,@function
        .size           triton_red_fused__to_copy_add_embedding_mean_mul_pow_rsqrt_7,(.L_x_4 - triton_red_fused__to_copy_add_embedding_mean_mul_pow_rsqrt_7)
        .other          triton_red_fused__to_copy_add_embedding_mean_mul_pow_rsqrt_7,@"STO_CUDA_ENTRY STV_DEFAULT"
triton_red_fused__to_copy_add_embedding_mean_mul_pow_rsqrt_7:
.text.triton_red_fused__to_copy_add_embedding_mean_mul_pow_rsqrt_7:
[----:B------:R-:W-:Y:S02]  /*0000*/  IMAD.MOV.U32 R1, RZ, RZ, c[0x0][0x28] ;  /* 0x00000a00ff017624 */ /* 0x000fe400078e00ff */
[----:B------:R-:W0:Y:S01]  /*0010*/  S2R R29, SR_TID.X ;  /* 0x00000000001d7919 */ /* 0x000e220000002100 */
[----:B------:R-:W1:Y:S01]  /*0020*/  S2UR UR4, SR_CTAID.X ;  /* 0x00000000000479c3 */ /* 0x000e620000002500 */
[----:B------:R-:W-:Y:S01]  /*0030*/  CS2R R18, SRZ ;  /* 0x0000000000127805 */ /* 0x000fe2000001ff00 */
[----:B------:R-:W-:Y:S01]  /*0040*/  CS2R R20, SRZ ;  /* 0x0000000000147805 */ /* 0x000fe2000001ff00 */
[----:B------:R-:W-:Y:S01]  /*0050*/  ULDC.64 UR6, c[0x0][0x118] ;  /* 0x0000460000067ab9 */ /* 0x000fe20000000a00 */
[----:B0-----:R-:W-:Y:S01]  /*0060*/  SHF.R.U32.HI R0, RZ, 0x6, R29 ;  /* 0x00000006ff007819 */ /* 0x001fe2000001161d */
[----:B-1----:R-:W-:-:S03]  /*0070*/  USHF.L.U32 UR4, UR4, 0x6, URZ ;  /* 0x0000000604047899 */ /* 0x002fc6000800063f */
[----:B------:R-:W-:-:S04]  /*0080*/  SGXT.U32 R0, R0, 0x3 ;  /* 0x000000030000781a */ /* 0x000fc80000000000 */
[----:B------:R-:W-:Y:S01]  /*0090*/  LOP3.LUT R23, R0, UR4, RZ, 0xfc, !PT ;  /* 0x0000000400177c12 */ /* 0x000fe2000f8efcff */
[----:B------:R-:W-:-:S03]  /*00a0*/  IMAD.MOV.U32 R0, RZ, RZ, 0x8 ;  /* 0x00000008ff007424 */ /* 0x000fc600078e00ff */
[C---:B------:R-:W-:Y:S01]  /*00b0*/  LOP3.LUT R26, R23.reuse, 0x8, RZ, 0xfc, !PT ;  /* 0x00000008171a7812 */ /* 0x040fe200078efcff */
[C---:B------:R-:W-:Y:S01]  /*00c0*/  IMAD.WIDE R24, R23.reuse, R0, c[0x0][0x160] ;  /* 0x0000580017187625 */ /* 0x040fe200078e0200 */
[C---:B------:R-:W-:Y:S02]  /*00d0*/  ISETP.GE.AND P0, PT, R23.reuse, 0x200, PT ;  /* 0x000002001700780c */ /* 0x040fe40003f06270 */
[----:B------:R-:W-:Y:S02]  /*00e0*/  ISETP.GE.AND P1, PT, R26, 0x200, PT ;  /* 0x000002001a00780c */ /* 0x000fe40003f26270 */
[C---:B------:R-:W-:Y:S02]  /*00f0*/  LOP3.LUT R28, R23.reuse, 0x10, RZ, 0xfc, !PT ;  /* 0x00000010171c7812 */ /* 0x040fe400078efcff */
[----:B------:R-:W-:-:S07]  /*0100*/  LOP3.LUT R22, R23, 0x18, RZ, 0xfc, !PT ;  /* 0x0000001817167812 */ /* 0x000fce00078efcff */
[----:B------:R-:W2:Y:S01]  /*0110*/  @!P0 LDG.E.EL.64 R18, [R24.64] ;  /* 0x0000000618128981 */ /* 0x000ea2000c2e1b00 */
[----:B------:R-:W-:-:S03]  /*0120*/  ISETP.GE.AND P0, PT, R28, 0x200, PT ;  /* 0x000002001c00780c */ /* 0x000fc60003f06270 */
[----:B------:R-:W3:Y:S01]  /*0130*/  @!P1 LDG.E.EL.64 R20, [R24.64+0x40] ;  /* 0x0000400618149981 */ /* 0x000ee2000c2e1b00 */
[----:B------:R-:W-:Y:S01]  /*0140*/  ISETP.GE.AND P1, PT, R22, 0x200, PT ;  /* 0x000002001600780c */ /* 0x000fe20003f26270 */
[----:B------:R-:W-:Y:S01]  /*0150*/  CS2R R14, SRZ ;  /* 0x00000000000e7805 */ /* 0x000fe2000001ff00 */
[----:B------:R-:W-:Y:S01]  /*0160*/  LOP3.LUT R16, R23, 0x28, RZ, 0xfc, !PT ;  /* 0x0000002817107812 */ /* 0x000fe200078efcff */
[----:B------:R-:W-:-:S03]  /*0170*/  CS2R R10, SRZ ;  /* 0x00000000000a7805 */ /* 0x000fc6000001ff00 */
[----:B------:R-:W-:-:S03]  /*0180*/  ISETP.GE.AND P2, PT, R16, 0x200, PT ;  /* 0x000002001000780c */ /* 0x000fc60003f46270 */
[----:B------:R-:W4:Y:S01]  /*0190*/  @!P0 LDG.E.EL.64 R14, [R24.64+0x80] ;  /* 0x00008006180e8981 */ /* 0x000f22000c2e1b00 */
[C---:B------:R-:W-:Y:S01]  /*01a0*/  LOP3.LUT R17, R23.reuse, 0x20, RZ, 0xfc, !PT ;  /* 0x0000002017117812 */ /* 0x040fe200078efcff */
[----:B------:R-:W-:Y:S01]  /*01b0*/  CS2R R8, SRZ ;  /* 0x0000000000087805 */ /* 0x000fe2000001ff00 */
[----:B------:R-:W-:Y:S01]  /*01c0*/  LOP3.LUT R13, R23, 0x30, RZ, 0xfc, !PT ;  /* 0x00000030170d7812 */ /* 0x000fe200078efcff */
[----:B------:R-:W5:Y:S01]  /*01d0*/  @!P1 LDG.E.EL.64 R10, [R24.64+0xc0] ;  /* 0x0000c006180a9981 */ /* 0x000f62000c2e1b00 */
[----:B------:R-:W-:Y:S01]  /*01e0*/  ISETP.GE.AND P0, PT, R17, 0x200, PT ;  /* 0x000002001100780c */ /* 0x000fe20003f06270 */
[----:B------:R-:W-:Y:S01]  /*01f0*/  CS2R R6, SRZ ;  /* 0x0000000000067805 */ /* 0x000fe2000001ff00 */
[----:B------:R-:W-:-:S03]  /*0200*/  ISETP.GE.AND P1, PT, R13, 0x200, PT ;  /* 0x000002000d00780c */ /* 0x000fc60003f26270 */
[----:B------:R-:W5:Y:S01]  /*0210*/  @!P2 LDG.E.EL.64 R8, [R24.64+0x140] ;  /* 0x000140061808a981 */ /* 0x000f62000c2e1b00 */
[----:B------:R-:W-:-:S07]  /*0220*/  CS2R R4, SRZ ;  /* 0x0000000000047805 */ /* 0x000fce000001ff00 */
[----:B------:R-:W5:Y:S01]  /*0230*/  @!P0 LDG.E.EL.64 R6, [R24.64+0x100] ;  /* 0x0001000618068981 */ /* 0x000f62000c2e1b00 */
[----:B------:R-:W-:-:S03]  /*0240*/  LOP3.LUT R12, R23, 0x38, RZ, 0xfc, !PT ;  /* 0x00000038170c7812 */ /* 0x000fc600078efcff */
[----:B------:R-:W5:Y:S01]  /*0250*/  @!P1 LDG.E.EL.64 R4, [R24.64+0x180] ;  /* 0x0001800618049981 */ /* 0x000f62000c2e1b00 */
[----:B------:R-:W-:Y:S01]  /*0260*/  ISETP.GE.AND P0, PT, R12, 0x200, PT ;  /* 0x000002000c00780c */ /* 0x000fe20003f06270 */
[----:B------:R-:W-:-:S12]  /*0270*/  CS2R R2, SRZ ;  /* 0x0000000000027805 */ /* 0x000fd8000001ff00 */
[----:B------:R-:W5:Y:S01]  /*0280*/  @!P0 LDG.E.EL.64 R2, [R24.64+0x1c0] ;  /* 0x0001c00618028981 */ /* 0x000f62000c2e1b00 */
[----:B------:R-:W-:Y:S02]  /*0290*/  ISETP.GT.AND P0, PT, R23, 0x1ff, PT ;  /* 0x000001ff1700780c */ /* 0x000fe40003f04270 */
[----:B------:R-:W-:Y:S02]  /*02a0*/  ISETP.GT.AND P6, PT, R22, 0x1ff, PT ;  /* 0x000001ff1600780c */ /* 0x000fe40003fc4270 */
[----:B------:R-:W-:Y:S02]  /*02b0*/  ISETP.GT.AND P3, PT, R26, 0x1ff, PT ;  /* 0x000001ff1a00780c */ /* 0x000fe40003f64270 */
[----:B--2---:R-:W-:Y:S02]  /*02c0*/  IADD3 R23, P5, R18, 0x7d80, RZ ;  /* 0x00007d8012177810 */ /* 0x004fe40007fbe0ff */
[----:B------:R-:W-:Y:S02]  /*02d0*/  ISETP.GE.AND P1, PT, R19, RZ, PT ;  /* 0x000000ff1300720c */ /* 0x000fe40003f26270 */
[----:B---3--:R-:W-:Y:S01]  /*02e0*/  IADD3 R31, P4, R20, 0x7d80, RZ ;  /* 0x00007d80141f7810 */ /* 0x008fe20007f9e0ff */
[----:B------:R-:W-:Y:S01]  /*02f0*/  IMAD.X R27, RZ, RZ, R19, P5 ;  /* 0x000000ffff1b7224 */ /* 0x000fe200028e0613 */
[----:B------:R-:W-:-:S02]  /*0300*/  ISETP.GE.AND P2, PT, R21, RZ, PT ;  /* 0x000000ff1500720c */ /* 0x000fc40003f46270 */
[----:B------:R-:W-:Y:S01]  /*0310*/  SEL R23, R23, R18, !P1 ;  /* 0x0000001217177207 */ /* 0x000fe20004800000 */
[----:B------:R-:W-:Y:S01]  /*0320*/  IMAD.X R33, RZ, RZ, R21, P4 ;  /* 0x000000ffff217224 */ /* 0x000fe200020e0615 */
[----:B------:R-:W-:Y:S02]  /*0330*/  SEL R19, R27, R19, !P1 ;  /* 0x000000131b137207 */ /* 0x000fe40004800000 */
[----:B------:R-:W-:Y:S02]  /*0340*/  SEL R18, R31, R20, !P2 ;  /* 0x000000141f127207 */ /* 0x000fe40005000000 */
[----:B------:R-:W-:Y:S02]  /*0350*/  ISETP.LT.U32.AND P1, PT, R23, 0x7d80, PT ;  /* 0x00007d801700780c */ /* 0x000fe40003f21070 */
[----:B------:R-:W-:Y:S02]  /*0360*/  SEL R20, R33, R21, !P2 ;  /* 0x0000001521147207 */ /* 0x000fe40005000000 */
[----:B----4-:R-:W-:-:S02]  /*0370*/  IADD3 R21, P2, R14, 0x7d80, RZ ;  /* 0x00007d800e157810 */ /* 0x010fc40007f5e0ff */
[----:B------:R-:W-:Y:S02]  /*0380*/  ISETP.LT.U32.OR.EX P0, PT, R19, RZ, P0, P1 ;  /* 0x000000ff1300720c */ /* 0x000fe40000701510 */
[----:B------:R-:W-:Y:S01]  /*0390*/  ISETP.GE.AND P1, PT, R15, RZ, PT ;  /* 0x000000ff0f00720c */ /* 0x000fe20003f26270 */
[----:B------:R-:W-:Y:S01]  /*03a0*/  IMAD.X R19, RZ, RZ, R15, P2 ;  /* 0x000000ffff137224 */ /* 0x000fe200010e060f */
[----:B-----5:R-:W-:Y:S02]  /*03b0*/  IADD3 R23, P2, R10, 0x7d80, RZ ;  /* 0x00007d800a177810 */ /* 0x020fe40007f5e0ff */
[----:B------:R-:W-:Y:S02]  /*03c0*/  ISETP.LT.U32.AND P4, PT, R18, 0x7d80, PT ;  /* 0x00007d801200780c */ /* 0x000fe40003f81070 */
[----:B------:R-:W-:Y:S02]  /*03d0*/  SEL R14, R21, R14, !P1 ;  /* 0x0000000e150e7207 */ /* 0x000fe40004800000 */
[----:B------:R-:W-:-:S02]  /*03e0*/  P2R R18, PR, RZ, 0x1 ;  /* 0x00000001ff127803 */ /* 0x000fc40000000000 */
[----:B------:R-:W-:Y:S02]  /*03f0*/  ISETP.GE.AND P0, PT, R11, RZ, PT ;  /* 0x000000ff0b00720c */ /* 0x000fe40003f06270 */
[----:B------:R-:W-:Y:S01]  /*0400*/  SEL R15, R19, R15, !P1 ;  /* 0x0000000f130f7207 */ /* 0x000fe20004800000 */
[----:B------:R-:W-:Y:S01]  /*0410*/  IMAD.X R19, RZ, RZ, R11, P2 ;  /* 0x000000ffff137224 */ /* 0x000fe200010e060b */
[----:B------:R-:W-:Y:S02]  /*0420*/  ISETP.GT.AND P5, PT, R28, 0x1ff, PT ;  /* 0x000001ff1c00780c */ /* 0x000fe40003fa4270 */
[----:B------:R-:W-:Y:S02]  /*0430*/  ISETP.LT.U32.AND P1, PT, R14, 0x7d80, PT ;  /* 0x00007d800e00780c */ /* 0x000fe40003f21070 */
[----:B------:R-:W-:Y:S02]  /*0440*/  SEL R10, R23, R10, !P0 ;  /* 0x0000000a170a7207 */ /* 0x000fe40004000000 */
[----:B------:R-:W-:-:S02]  /*0450*/  ISETP.LT.U32.OR.EX P5, PT, R15, RZ, P5, P1 ;  /* 0x000000ff0f00720c */ /* 0x000fc40002fa1510 */
[----:B------:R-:W-:Y:S02]  /*0460*/  SEL R11, R19, R11, !P0 ;  /* 0x0000000b130b7207 */ /* 0x000fe40004000000 */
[----:B------:R-:W-:Y:S02]  /*0470*/  IADD3 R15, P1, R8, 0x7d80, RZ ;  /* 0x00007d80080f7810 */ /* 0x000fe40007f3e0ff */
[----:B------:R-:W-:Y:S02]  /*0480*/  ISETP.LT.U32.AND P0, PT, R10, 0x7d80, PT ;  /* 0x00007d800a00780c */ /* 0x000fe40003f01070 */
[----:B------:R-:W-:Y:S01]  /*0490*/  ISETP.LT.U32.OR.EX P3, PT, R20, RZ, P3, P4 ;  /* 0x000000ff1400720c */ /* 0x000fe20001f61540 */
[----:B------:R-:W-:Y:S01]  /*04a0*/  IMAD.X R19, RZ, RZ, R9, P1 ;  /* 0x000000ffff137224 */ /* 0x000fe200008e0609 */
[----:B------:R-:W-:Y:S02]  /*04b0*/  ISETP.LT.U32.OR.EX P6, PT, R11, RZ, P6, P0 ;  /* 0x000000ff0b00720c */ /* 0x000fe400037c1500 */
[----:B------:R-:W-:-:S02]  /*04c0*/  ISETP.GE.AND P0, PT, R9, RZ, PT ;  /* 0x000000ff0900720c */ /* 0x000fc40003f06270 */
[----:B------:R-:W-:Y:S02]  /*04d0*/  IADD3 R11, P2, R6, 0x7d80, RZ ;  /* 0x00007d80060b7810 */ /* 0x000fe40007f5e0ff */
[----:B------:R-:W-:Y:S02]  /*04e0*/  SEL R8, R15, R8, !P0 ;  /* 0x000000080f087207 */ /* 0x000fe40004000000 */
[----:B------:R-:W-:Y:S01]  /*04f0*/  SEL R9, R19, R9, !P0 ;  /* 0x0000000913097207 */ /* 0x000fe20004000000 */
[----:B------:R-:W-:Y:S01]  /*0500*/  IMAD.X R15, RZ, RZ, R7, P2 ;  /* 0x000000ffff0f7224 */ /* 0x000fe200010e0607 */
[----:B------:R-:W-:Y:S02]  /*0510*/  ISETP.GE.AND P0, PT, R7, RZ, PT ;  /* 0x000000ff0700720c */ /* 0x000fe40003f06270 */
[----:B------:R-:W-:Y:S02]  /*0520*/  IADD3 R21, P1, R4, 0x7d80, RZ ;  /* 0x00007d8004157810 */ /* 0x000fe40007f3e0ff */
[----:B------:R-:W-:-:S02]  /*0530*/  SEL R6, R11, R6, !P0 ;  /* 0x000000060b067207 */ /* 0x000fc40004000000 */
[----:B------:R-:W-:Y:S01]  /*0540*/  SEL R7, R15, R7, !P0 ;  /* 0x000000070f077207 */ /* 0x000fe20004000000 */
[----:B------:R-:W-:Y:S01]  /*0550*/  CS2R R10, SRZ ;  /* 0x00000000000a7805 */ /* 0x000fe2000001ff00 */
[----:B------:R-:W-:Y:S02]  /*0560*/  ISETP.GT.AND P4, PT, R17, 0x1ff, PT ;  /* 0x000001ff1100780c */ /* 0x000fe40003f84270 */
[----:B------:R-:W-:Y:S02]  /*0570*/  ISETP.LT.U32.AND P0, PT, R6, 0x7d80, PT ;  /* 0x00007d800600780c */ /* 0x000fe40003f01070 */
[----:B------:R-:W-:Y:S02]  /*0580*/  IADD3.X R19, RZ, R5, RZ, P1, !PT ;  /* 0x00000005ff137210 */ /* 0x000fe40000ffe4ff */
[----:B------:R-:W-:Y:S02]  /*0590*/  ISETP.GE.AND P1, PT, R5, RZ, PT ;  /* 0x000000ff0500720c */ /* 0x000fe40003f26270 */
[----:B------:R-:W-:-:S02]  /*05a0*/  ISETP.LT.U32.OR.EX P4, PT, R7, RZ, P4, P0 ;  /* 0x000000ff0700720c */ /* 0x000fc40002781500 */
[----:B------:R-:W-:Y:S02]  /*05b0*/  ISETP.GT.AND P2, PT, R16, 0x1ff, PT ;  /* 0x000001ff1000780c */ /* 0x000fe40003f44270 */
[----:B------:R-:W-:Y:S02]  /*05c0*/  ISETP.LT.U32.AND P0, PT, R8, 0x7d80, PT ;  /* 0x00007d800800780c */ /* 0x000fe40003f01070 */
[----:B------:R-:W-:Y:S02]  /*05d0*/  SEL R4, R21, R4, !P1 ;  /* 0x0000000415047207 */ /* 0x000fe40004800000 */
[----:B------:R-:W-:Y:S02]  /*05e0*/  SEL R5, R19, R5, !P1 ;  /* 0x0000000513057207 */ /* 0x000fe40004800000 */
[----:B------:R-:W-:Y:S02]  /*05f0*/  ISETP.LT.U32.OR.EX P2, PT, R9, RZ, P2, P0 ;  /* 0x000000ff0900720c */ /* 0x000fe40001741500 */
[----:B------:R-:W-:-:S02]  /*0600*/  ISETP.GT.AND P0, PT, R13, 0x1ff, PT ;  /* 0x000001ff0d00780c */ /* 0x000fc40003f04270 */
[----:B------:R-:W-:Y:S02]  /*0610*/  ISETP.LT.U32.AND P1, PT, R4, 0x7d80, PT ;  /* 0x00007d800400780c */ /* 0x000fe40003f21070 */
[----:B------:R-:W-:Y:S02]  /*0620*/  PLOP3.LUT P5, PT, P4, P5, P6, 0x80, 0x0 ;  /* 0x000000000000781c */ /* 0x000fe400027ab060 */
[----:B------:R-:W-:Y:S02]  /*0630*/  ISETP.LT.U32.OR.EX P0, PT, R5, RZ, P0, P1 ;  /* 0x000000ff0500720c */ /* 0x000fe40000701510 */
[----:B------:R-:W-:Y:S02]  /*0640*/  IADD3 R5, P4, R2, 0x7d80, RZ ;  /* 0x00007d8002057810 */ /* 0x000fe40007f9e0ff */
[----:B------:R-:W-:Y:S02]  /*0650*/  ISETP.GE.AND P1, PT, R3, RZ, PT ;  /* 0x000000ff0300720c */ /* 0x000fe40003f26270 */
[----:B------:R-:W-:Y:S01]  /*0660*/  SHF.R.U32.HI R6, RZ, 0x3, R29 ;  /* 0x00000003ff067819 */ /* 0x000fe2000001161d */
[----:B------:R-:W-:Y:S01]  /*0670*/  IMAD.X R7, RZ, RZ, R3, P4 ;  /* 0x000000ffff077224 */ /* 0x000fe200020e0603 */
[----:B------:R-:W-:-:S02]  /*0680*/  SEL R4, R5, R2, !P1 ;  /* 0x0000000205047207 */ /* 0x000fc40004800000 */
[----:B------:R-:W-:Y:S02]  /*0690*/  SGXT.U32 R2, R6, 0x6 ;  /* 0x000000060602781a */ /* 0x000fe40000000000 */
[----:B------:R-:W-:Y:S02]  /*06a0*/  SEL R3, R7, R3, !P1 ;  /* 0x0000000307037207 */ /* 0x000fe40004800000 */
[----:B------:R-:W-:Y:S02]  /*06b0*/  ISETP.GT.AND P4, PT, R12, 0x1ff, PT ;  /* 0x000001ff0c00780c */ /* 0x000fe40003f84270 */
[----:B------:R-:W-:Y:S02]  /*06c0*/  ISETP.LT.U32.AND P1, PT, R4, 0x7d80, PT ;  /* 0x00007d800400780c */ /* 0x000fe40003f21070 */
[----:B------:R-:W-:Y:S02]  /*06d0*/  LOP3.LUT R7, R2, UR4, RZ, 0xfc, !PT ;  /* 0x0000000402077c12 */ /* 0x000fe4000f8efcff */
[----:B------:R-:W-:-:S02]  /*06e0*/  ISETP.LT.U32.OR.EX P4, PT, R3, RZ, P4, P1 ;  /* 0x000000ff0300720c */ /* 0x000fc40002781510 */
[C---:B------:R-:W-:Y:S01]  /*06f0*/  ISETP.GE.AND P1, PT, R7.reuse, 0x200, PT ;  /* 0x000002000700780c */ /* 0x040fe20003f26270 */
[----:B------:R-:W-:-:S12]  /*0700*/  IMAD.WIDE R4, R7, R0, c[0x0][0x160] ;  /* 0x0000580007047625 */ /* 0x000fd800078e0200 */
[----:B------:R-:W2:Y:S01]  /*0710*/  @!P1 LDG.E.EL.64 R10, [R4.64] ;  /* 0x00000006040a9981 */ /* 0x000ea2000c2e1b00 */
[----:B------:R-:W-:Y:S01]  /*0720*/  PLOP3.LUT P0, PT, P0, P5, P2, 0x80, 0x0 ;  /* 0x000000000000781c */ /* 0x000fe2000070b020 */
[----:B------:R-:W-:Y:S01]  /*0730*/  IMAD.MOV.U32 R28, RZ, RZ, RZ ;  /* 0x000000ffff1c7224 */ /* 0x000fe200078e00ff */
[----:B------:R-:W-:Y:S01]  /*0740*/  CS2R R24, SRZ ;  /* 0x0000000000187805 */ /* 0x000fe2000001ff00 */
[----:B------:R-:W-:Y:S01]  /*0750*/  CS2R R22, SRZ ;  /* 0x0000000000167805 */ /* 0x000fe2000001ff00 */
[----:B------:R-:W-:Y:S01]  /*0760*/  PLOP3.LUT P0, PT, P3, P0, P4, 0x80, 0x0 ;  /* 0x000000000000781c */ /* 0x000fe20001f01040 */
[----:B------:R-:W-:Y:S01]  /*0770*/  CS2R R26, SRZ ;  /* 0x00000000001a7805 */ /* 0x000fe2000001ff00 */
[----:B------:R-:W-:Y:S01]  /*0780*/  IMAD.MOV.U32 R32, RZ, RZ, RZ ;  /* 0x000000ffff207224 */ /* 0x000fe200078e00ff */
[----:B------:R-:W-:Y:S01]  /*0790*/  CS2R R30, SRZ ;  /* 0x00000000001e7805 */ /* 0x000fe2000001ff00 */
[C---:B--2---:R-:W-:Y:S01]  /*07a0*/  IMAD.SHL.U32 R0, R10.reuse, 0x1000, RZ ;  /* 0x000010000a007824 */ /* 0x044fe200078e00ff */
[----:B------:R-:W-:-:S04]  /*07b0*/  SHF.L.U64.HI R2, R10, 0xc, R11 ;  /* 0x0000000c0a027819 */ /* 0x000fc8000001020b */
[----:B------:R-:W-:-:S05]  /*07c0*/  IADD3 R9, P6, R0, 0x7d80000, RZ ;  /* 0x07d8000000097810 */ /* 0x000fca0007fde0ff */
[----:B------:R-:W-:Y:S01]  /*07d0*/  IMAD.X R3, RZ, RZ, R2, P6 ;  /* 0x000000ffff037224 */ /* 0x000fe200030e0602 */
[----:B------:R-:W-:-:S04]  /*07e0*/  ISETP.GE.AND P6, PT, R11, RZ, PT ;  /* 0x000000ff0b00720c */ /* 0x000fc80003fc6270 */
[----:B------:R-:W-:Y:S01]  /*07f0*/  SEL R9, R9, R0, !P6 ;  /* 0x0000000009097207 */ /* 0x000fe20007000000 */
[----:B------:R-:W-:Y:S01]  /*0800*/  IMAD.SHL.U32 R0, R29, 0x8, RZ ;  /* 0x000000081d007824 */ /* 0x000fe200078e00ff */
[----:B------:R-:W-:Y:S02]  /*0810*/  SEL R3, R3, R2, !P6 ;  /* 0x0000000203037207 */ /* 0x000fe40007000000 */
[----:B------:R-:W-:Y:S02]  /*0820*/  ISETP.NE.AND P6, PT, R18, RZ, PT ;  /* 0x000000ff1200720c */ /* 0x000fe40003fc5270 */
[----:B------:R-:W-:Y:S02]  /*0830*/  LOP3.LUT R0, R0, 0x38, RZ, 0xc0, !PT ;  /* 0x0000003800007812 */ /* 0x000fe400078ec0ff */
[----:B------:R-:W-:-:S03]  /*0840*/  PLOP3.LUT P2, PT, P0, P6, PT, 0x80, 0x0 ;  /* 0x000000000000781c */ /* 0x000fc6000074d070 */
[----:B------:R-:W-:Y:S01]  /*0850*/  IMAD R2, R7, 0x1000, R0 ;  /* 0x0000100007027824 */ /* 0x000fe200078e0200 */
[----:B------:R-:W-:-:S09]  /*0860*/  LOP3.LUT R0, R9, R0, RZ, 0xfc, !PT ;  /* 0x0000000009007212 */ /* 0x000fd200078efcff */
.L_x_1:
[----:B------:R-:W-:Y:S05]  /*0870*/  @!P2 BRA `(.L_x_0) ;  /* 0x00000dd00000a947 */ /* 0x000fea0003800000 */
[----:B------:R-:W-:Y:S01]  /*0880*/  LOP3.LUT R8, R25, R0, RZ, 0xfc, !PT ;  /* 0x0000000019087212 */ /* 0x000fe200078efcff */
[----:B------:R-:W-:Y:S01]  /*0890*/  CS2R R4, SRZ ;  /* 0x0000000000047805 */ /* 0x000fe2000001ff00 */
[----:B------:R-:W-:Y:S01]  /*08a0*/  LOP3.LUT R19, R2, R25, RZ, 0xfc, !PT ;  /* 0x0000001902137212 */ /* 0x000fe200078efcff */
[----:B------:R-:W-:Y:S01]  /*08b0*/  CS2R R6, SRZ ;  /* 0x0000000000067805 */ /* 0x000fe2000001ff00 */
[----:B------:R-:W-:Y:S02]  /*08c0*/  MOV R18, 0x2 ;  /* 0x0000000200127802 */ /* 0x000fe40000000f00 */
[----:B------:R-:W-:Y:S02]  /*08d0*/  LOP3.LUT R9, R22, R3, RZ, 0xfc, !PT ;  /* 0x0000000316097212 */ /* 0x000fe400078efcff */
[----:B------:R-:W-:Y:S01]  /*08e0*/  LEA R16, P0, R8, c[0x0][0x168], 0x1 ;  /* 0x00005a0008107a11 */ /* 0x000fe200078008ff */
[----:B------:R-:W-:Y:S01]  /*08f0*/  IMAD.WIDE R20, R19, R18, c[0x0][0x170] ;  /* 0x00005c0013147625 */ /* 0x000fe200078e0212 */
[----:B------:R-:W-:-:S02]  /*0900*/  CS2R R10, SRZ ;  /* 0x00000000000a7805 */ /* 0x000fc4000001ff00 */
[----:B------:R-:W-:Y:S01]  /*0910*/  LEA.HI.X R17, R8, c[0x0][0x16c], R9, 0x1, P0 ;  /* 0x00005b0008117a11 */ /* 0x000fe200000f0c09 */
[----:B------:R-:W-:Y:S01]  /*0920*/  IMAD.WIDE R18, R19, R18, c[0x0][0x178] ;  /* 0x00005e0013127625 */ /* 0x000fe200078e0212 */
[----:B------:R-:W-:Y:S01]  /*0930*/  CS2R R8, SRZ ;  /* 0x0000000000087805 */ /* 0x000fe2000001ff00 */
[----:B------:R-:W2:Y:S01]  /*0940*/  @!P1 LDG.E.EL.128 R4, [R20.64] ;  /* 0x0000000614049981 */ /* 0x000ea2000c2e1d00 */
[----:B------:R-:W-:Y:S01]  /*0950*/  WARPSYNC 0xffffffff ;  /* 0xffffffff00007948 */ /* 0x000fe20003800000 */
[----:B------:R-:W-:Y:S01]  /*0960*/  CS2R R12, SRZ ;  /* 0x00000000000c7805 */ /* 0x000fe2000001ff00 */
[----:B------:R-:W-:Y:S02]  /*0970*/  CS2R R14, SRZ ;  /* 0x00000000000e7805 */ /* 0x000fe4000001ff00 */
[----:B------:R0:W3:Y:S04]  /*0980*/  @!P1 LDG.E.EL.128 R8, [R18.64] ;  /* 0x0000000612089981 */ /* 0x0000e8000c2e1d00 */
[----:B------:R-:W-:Y:S06]  /*0990*/  BAR.SYNC.DEFER_BLOCKING 0x0 ;  /* 0x0000000000007b1d */ /* 0x000fec0000010000 */
[----:B------:R1:W4:Y:S01]  /*09a0*/  @!P1 LDG.E.EL.128 R12, [R16.64] ;  /* 0x00000006100c9981 */ /* 0x000322000c2e1d00 */
[----:B------:R-:W-:-:S04]  /*09b0*/  IADD3 R25, P3, R25, 0x40, RZ ;  /* 0x0000004019197810 */ /* 0x000fc80007f7e0ff */
[----:B------:R-:W-:Y:S02]  /*09c0*/  ISETP.GE.U32.AND P0, PT, R25, 0x1000, PT ;  /* 0x000010001900780c */ /* 0x000fe40003f06070 */
[----:B------:R-:W-:-:S04]  /*09d0*/  IADD3.X R22, RZ, R22, RZ, P3, !PT ;  /* 0x00000016ff167210 */ /* 0x000fc80001ffe4ff */
[----:B------:R-:W-:Y:S01]  /*09e0*/  ISETP.GE.U32.AND.EX P0, PT, R22, RZ, PT, P0 ;  /* 0x000000ff1600720c */ /* 0x000fe20003f06100 */
[----:B--2---:R-:W-:Y:S01]  /*09f0*/  IMAD.U32 R21, R6, 0x10000, RZ ;  /* 0x0001000006157824 */ /* 0x004fe200078e00ff */
[C---:B------:R-:W-:Y:S01]  /*0a00*/  PRMT R6, R4.reuse, 0x7632, R6 ;  /* 0x0000763204067816 */ /* 0x040fe20000000006 */
[----:B------:R-:W-:Y:S02]  /*0a10*/  IMAD.U32 R20, R4, 0x10000, RZ ;  /* 0x0001000004147824 */ /* 0x000fe400078e00ff */
[----:B0-----:R-:W-:Y:S01]  /*0a20*/  IMAD.U32 R18, R7, 0x10000, RZ ;  /* 0x0001000007127824 */ /* 0x001fe200078e00ff */
[----:B---3--:R-:W-:Y:S01]  /*0a30*/  PRMT R4, R11, 0x7632, R4 ;  /* 0x000076320b047816 */ /* 0x008fe20000000004 */
[C---:B-1----:R-:W-:Y:S01]  /*0a40*/  IMAD.U32 R17, R8.reuse, 0x10000, RZ ;  /* 0x0001000008117824 */ /* 0x042fe200078e00ff */
[----:B------:R-:W-:Y:S01]  /*0a50*/  PRMT R7, R7, 0x7632, R7 ;  /* 0x0000763207077816 */ /* 0x000fe20000000007 */
[----:B------:R-:W-:Y:S01]  /*0a60*/  IMAD.U32 R33, R5, 0x10000, RZ ;  /* 0x0001000005217824 */ /* 0x000fe200078e00ff */
[----:B------:R-:W-:Y:S01]  /*0a70*/  PRMT R8, R8, 0x7632, R8 ;  /* 0x0000763208087816 */ /* 0x000fe20000000008 */
[----:B------:R-:W-:-:S02]  /*0a80*/  IMAD.U32 R11, R11, 0x10000, RZ ;  /* 0x000100000b0b7824 */ /* 0x000fc400078e00ff */
[C---:B------:R-:W-:Y:S01]  /*0a90*/  IMAD.U32 R16, R9.reuse, 0x10000, RZ ;  /* 0x0001000009107824 */ /* 0x040fe200078e00ff */
[----:B------:R-:W-:Y:S01]  /*0aa0*/  PRMT R9, R9, 0x7632, R9 ;  /* 0x0000763209097816 */ /* 0x000fe20000000009 */
[----:B------:R-:W-:Y:S02]  /*0ab0*/  IMAD.U32 R7, R7, 0x10000, RZ ;  /* 0x0001000007077824 */ /* 0x000fe400078e00ff */
[----:B------:R-:W-:Y:S02]  /*0ac0*/  IMAD.U32 R4, R4, 0x10000, RZ ;  /* 0x0001000004047824 */ /* 0x000fe400078e00ff */
[----:B------:R-:W-:Y:S02]  /*0ad0*/  IMAD.U32 R9, R9, 0x10000, RZ ;  /* 0x0001000009097824 */ /* 0x000fe400078e00ff */
[----:B----4-:R-:W-:Y:S01]  /*0ae0*/  IMAD.U32 R35, R12, 0x10000, RZ ;  /* 0x000100000c237824 */ /* 0x010fe200078e00ff */
[----:B------:R-:W-:Y:S01]  /*0af0*/  PRMT R12, R6, 0x7632, R12 ;  /* 0x00007632060c7816 */ /* 0x000fe2000000000c */
[----:B------:R-:W-:-:S02]  /*0b00*/  IMAD.U32 R34, R14, 0x10000, RZ ;  /* 0x000100000e227824 */ /* 0x000fc400078e00ff */
[----:B------:R-:W-:Y:S01]  /*0b10*/  FADD R20, R20, R35 ;  /* 0x0000002314147221 */ /* 0x000fe20000000000 */
[----:B------:R-:W-:Y:S01]  /*0b20*/  PRMT R14, R12, 0x7632, R14 ;  /* 0x000076320c0e7816 */ /* 0x000fe2000000000e */
[----:B------:R-:W-:Y:S01]  /*0b30*/  FADD R19, R21, R34 ;  /* 0x0000002215137221 */ /* 0x000fe20000000000 */
[----:B------:R-:W-:Y:S01]  /*0b40*/  SHF.L.U32 R21, R15, 0x10, RZ ;  /* 0x000000100f157819 */ /* 0x000fe200000006ff */
[----:B------:R-:W-:Y:S01]  /*0b50*/  FADD R17, R17, R20 ;  /* 0x0000001411117221 */ /* 0x000fe20000000000 */
[----:B------:R-:W-:Y:S01]  /*0b60*/  IMAD.U32 R36, R13, 0x10000, RZ ;  /* 0x000100000d247824 */ /* 0x000fe200078e00ff */
[----:B------:R-:W-:Y:S01]  /*0b70*/  PRMT R13, R5, 0x7632, R13 ;  /* 0x00007632050d7816 */ /* 0x000fe2000000000d */
[----:B------:R-:W-:Y:S01]  /*0b80*/  IMAD.U32 R20, R10, 0x10000, RZ ;  /* 0x000100000a147824 */ /* 0x000fe200078e00ff */
[----:B------:R-:W-:Y:S01]  /*0b90*/  FADD R18, R18, R21 ;  /* 0x0000001512127221 */ /* 0x000fe20000000000 */
[C---:B------:R-:W-:Y:S01]  /*0ba0*/  IMAD.U32 R21, R14.reuse, 0x10000, RZ ;  /* 0x000100000e157824 */ /* 0x040fe200078e00ff */
[----:B------:R-:W-:Y:S01]  /*0bb0*/  PRMT R14, R14, 0x7632, R14 ;  /* 0x000076320e0e7816 */ /* 0x000fe2000000000e */
[--C-:B------:R-:W-:Y:S01]  /*0bc0*/  FADD R5, R20, R19.reuse ;  /* 0x0000001314057221 */ /* 0x100fe20000000000 */
[----:B------:R-:W-:Y:S01]  /*0bd0*/  PRMT R19, R13, 0x7632, R19 ;  /* 0x000076320d137816 */ /* 0x000fe20000000013 */
[----:B------:R-:W-:Y:S01]  /*0be0*/  FADD R11, R11, R18 ;  /* 0x000000120b0b7221 */ /* 0x000fe20000000000 */
[----:B------:R-:W-:Y:S01]  /*0bf0*/  PRMT R15, R15, 0x7632, R15 ;  /* 0x000076320f0f7816 */ /* 0x000fe2000000000f */
[----:B------:R-:W-:Y:S01]  /*0c00*/  IMAD.U32 R13, R13, 0x10000, RZ ;  /* 0x000100000d0d7824 */ /* 0x000fe200078e00ff */
[----:B------:R-:W-:Y:S01]  /*0c10*/  SHF.L.U32 R18, R19, 0x10, RZ ;  /* 0x0000001013127819 */ /* 0x000fe200000006ff */
[----:B------:R-:W-:Y:S01]  /*0c20*/  IMAD.U32 R19, R14, 0x10000, RZ ;  /* 0x000100000e137824 */ /* 0x000fe200078e00ff */
[----:B------:R-:W-:Y:S01]  /*0c30*/  PRMT R10, R10, 0x7632, R10 ;  /* 0x000076320a0a7816 */ /* 0x000fe2000000000a */
[----:B------:R-:W-:Y:S01]  /*0c40*/  IMAD.U32 R14, R15, 0x10000, RZ ;  /* 0x000100000f0e7824 */ /* 0x000fe200078e00ff */
[----:B------:R-:W-:Y:S01]  /*0c50*/  FADD R33, R33, R36 ;  /* 0x0000002421217221 */ /* 0x000fe20000000000 */
[----:B------:R-:W-:Y:S01]  /*0c60*/  IMAD.U32 R6, R6, 0x10000, RZ ;  /* 0x0001000006067824 */ /* 0x000fe200078e00ff */
[----:B------:R-:W-:Y:S01]  /*0c70*/  FADD R18, R13, R18 ;  /* 0x000000120d127221 */ /* 0x000fe20000000000 */
[----:B------:R-:W-:Y:S01]  /*0c80*/  IMAD.U32 R12, R12, 0x10000, RZ ;  /* 0x000100000c0c7824 */ /* 0x000fe200078e00ff */
[----:B------:R-:W-:Y:S01]  /*0c90*/  FADD R13, R7, R14 ;  /* 0x0000000e070d7221 */ /* 0x000fe20000000000 */
[----:B------:R-:W-:Y:S01]  /*0ca0*/  FADD R6, R6, R21 ;  /* 0x0000001506067221 */ /* 0x000fe20000000000 */
[----:B------:R-:W-:Y:S01]  /*0cb0*/  IMAD.U32 R7, R8, 0x10000, RZ ;  /* 0x0001000008077824 */ /* 0x000fe200078e00ff */
[----:B------:R-:W-:Y:S01]  /*0cc0*/  FADD R19, R12, R19 ;  /* 0x000000130c137221 */ /* 0x000fe20000000000 */
[----:B------:R-:W-:Y:S01]  /*0cd0*/  IMAD.U32 R10, R10, 0x10000, RZ ;  /* 0x000100000a0a7824 */ /* 0x000fe200078e00ff */
[----:B------:R-:W-:Y:S01]  /*0ce0*/  FADD R16, R16, R33 ;  /* 0x0000002110107221 */ /* 0x000fe20000000000 */
[----:B------:R-:W-:Y:S01]  /*0cf0*/  FADD R6, R7, R6 ;  /* 0x0000000607067221 */ /* 0x000fe20000000000 */
[----:B------:R-:W-:Y:S01]  /*0d00*/  FADD R9, R9, R18 ;  /* 0x0000001209097221 */ /* 0x000fe20000000000 */
[----:B------:R-:W-:Y:S01]  /*0d10*/  FADD R19, R10, R19 ;  /* 0x000000130a137221 */ /* 0x000fe20000000000 */
[----:B------:R-:W-:Y:S01]  /*0d20*/  FADD R4, R4, R13 ;  /* 0x0000000d04047221 */ /* 0x000fe20000000000 */
[----:B------:R-:W-:Y:S01]  /*0d30*/  @!P1 FFMA R28, R17, R17, R28 ;  /* 0x00000011111c9223 */ /* 0x000fe2000000001c */
[----:B------:R-:W-:Y:S01]  /*0d40*/  @!P1 FFMA R27, R16, R16, R27 ;  /* 0x00000010101b9223 */ /* 0x000fe2000000001b */
[----:B------:R-:W-:Y:S01]  /*0d50*/  @!P1 FFMA R26, R5, R5, R26 ;  /* 0x00000005051a9223 */ /* 0x000fe2000000001a */
[----:B------:R-:W-:Y:S01]  /*0d60*/  @!P1 FFMA R24, R11, R11, R24 ;  /* 0x0000000b0b189223 */ /* 0x000fe20000000018 */
[----:B------:R-:W-:Y:S01]  /*0d70*/  @!P1 FFMA R23, R6, R6, R23 ;  /* 0x0000000606179223 */ /* 0x000fe20000000017 */
[----:B------:R-:W-:Y:S01]  /*0d80*/  @!P1 FFMA R32, R9, R9, R32 ;  /* 0x0000000909209223 */ /* 0x000fe20000000020 */
[----:B------:R-:W-:Y:S01]  /*0d90*/  @!P1 FFMA R30, R19, R19, R30 ;  /* 0x00000013131e9223 */ /* 0x000fe2000000001e */
[----:B------:R-:W-:Y:S01]  /*0da0*/  @!P1 FFMA R31, R4, R4, R31 ;  /* 0x00000004041f9223 */ /* 0x000fe2000000001f */
[----:B------:R-:W-:Y:S05]  /*0db0*/  @!P0 BRA `(.L_x_1) ;  /* 0xfffffab000008947 */ /* 0x000fea000383ffff */
[----:B------:R-:W-:Y:S01]  /*0dc0*/  FADD R28, R28, R23 ;  /* 0x000000171c1c7221 */ /* 0x000fe20000000000 */
[----:B------:R-:W-:Y:S01]  /*0dd0*/  IMAD.MOV.U32 R6, RZ, RZ, 0x39800000 ;  /* 0x39800000ff067424 */ /* 0x000fe200078e00ff */
[----:B------:R-:W-:Y:S01]  /*0de0*/  LOP3.LUT R25, R29, 0x7, RZ, 0xc0, !PT ;  /* 0x000000071d197812 */ /* 0x000fe200078ec0ff */
[----:B------:R-:W-:Y:S01]  /*0df0*/  IMAD.MOV.U32 R8, RZ, RZ, 0x10 ;  /* 0x00000010ff087424 */ /* 0x000fe200078e00ff */
[----:B------:R-:W-:-:S04]  /*0e00*/  FADD R27, R27, R28 ;  /* 0x0000001c1b1b7221 */ /* 0x000fc80000000000 */
[----:B------:R-:W-:-:S04]  /*0e10*/  FADD R27, R32, R27 ;  /* 0x0000001b201b7221 */ /* 0x000fc80000000000 */
[----:B------:R-:W-:Y:S01]  /*0e20*/  FADD R27, R26, R27 ;  /* 0x0000001b1a1b7221 */ /* 0x000fe20000000000 */
[----:B------:R-:W-:-:S03]  /*0e30*/  IMAD.MOV.U32 R26, RZ, RZ, RZ ;  /* 0x000000ffff1a7224 */ /* 0x000fc600078e00ff */
[----:B------:R-:W-:-:S04]  /*0e40*/  FADD R27, R30, R27 ;  /* 0x0000001b1e1b7221 */ /* 0x000fc80000000000 */
[----:B------:R-:W-:-:S04]  /*0e50*/  FADD R24, R24, R27 ;  /* 0x0000001b18187221 */ /* 0x000fc80000000000 */
[----:B------:R-:W-:-:S05]  /*0e60*/  FADD R24, R31, R24 ;  /* 0x000000181f187221 */ /* 0x000fca0000000000 */
[----:B------:R-:W0:Y:S02]  /*0e70*/  SHFL.BFLY PT, R5, R24, 0x4, 0x1f ;  /* 0x0c801f0018057f89 */ /* 0x000e2400000e0000 */
[----:B0-----:R-:W-:Y:S01]  /*0e80*/  FADD R5, R24, R5 ;  /* 0x0000000518057221 */ /* 0x001fe20000000000 */
[----:B------:R-:W-:-:S04]  /*0e90*/  IMAD.WIDE.U32 R24, R25, R8, c[0x0][0x180] ;  /* 0x0000600019187625 */ /* 0x000fc800078e0008 */
[----:B------:R-:W0:Y:S01]  /*0ea0*/  SHFL.BFLY PT, R4, R5, 0x2, 0x1f ;  /* 0x0c401f0005047f89 */ /* 0x000e2200000e0000 */
[----:B------:R-:W-:Y:S02]  /*0eb0*/  IMAD.MOV.U32 R23, RZ, RZ, R25 ;  /* 0x000000ffff177224 */ /* 0x000fe400078e0019 */
[----:B------:R-:W-:Y:S01]  /*0ec0*/  IMAD.MOV.U32 R25, RZ, RZ, RZ ;  /* 0x000000ffff197224 */ /* 0x000fe200078e00ff */
[----:B0-----:R-:W-:-:S05]  /*0ed0*/  FADD R4, R5, R4 ;  /* 0x0000000405047221 */ /* 0x001fca0000000000 */
[----:B------:R-:W0:Y:S02]  /*0ee0*/  SHFL.BFLY PT, R7, R4, 0x1, 0x1f ;  /* 0x0c201f0004077f89 */ /* 0x000e2400000e0000 */
[----:B0-----:R-:W-:-:S04]  /*0ef0*/  FADD R7, R4, R7 ;  /* 0x0000000704077221 */ /* 0x001fc80000000000 */
[----:B------:R-:W-:-:S04]  /*0f00*/  FFMA R7, R7, R6, 9.9999999747524270788e-07 ;  /* 0x358637bd07077423 */ /* 0x000fc80000000006 */
[----:B------:R0:W1:Y:S03]  /*0f10*/  MUFU.RSQ R22, R7 ;  /* 0x0000000700167308 */ /* 0x0000660000001400 */
.L_x_2:
[----:B0-----:R-:W-:Y:S01]  /*0f20*/  LOP3.LUT R28, R2, R25, RZ, 0xfc, !PT ;  /* 0x00000019021c7212 */ /* 0x001fe200078efcff */
[----:B------:R-:W-:Y:S01]  /*0f30*/  IMAD.MOV.U32 R27, RZ, RZ, 0x2 ;  /* 0x00000002ff1b7424 */ /* 0x000fe200078e00ff */
[----:B------:R-:W-:Y:S01]  /*0f40*/  CS2R R4, SRZ ;  /* 0x0000000000047805 */ /* 0x000fe2000001ff00 */
[----:B0-----:R-:W-:Y:S01]  /*0f50*/  CS2R R6, SRZ ;  /* 0x0000000000067805 */ /* 0x001fe2000001ff00 */
[----:B------:R-:W-:Y:S01]  /*0f60*/  CS2R R8, SRZ ;  /* 0x0000000000087805 */ /* 0x000fe2000001ff00 */
[----:B------:R-:W-:Y:S01]  /*0f70*/  CS2R R10, SRZ ;  /* 0x00000000000a7805 */ /* 0x000fe2000001ff00 */
[----:B------:R-:W-:Y:S01]  /*0f80*/  MOV R16, R24 ;  /* 0x0000001800107202 */ /* 0x000fe20000000f00 */
[----:B------:R-:W-:Y:S01]  /*0f90*/  IMAD.MOV.U32 R17, RZ, RZ, R23 ;  /* 0x000000ffff117224 */ /* 0x000fe200078e0017 */
[----:B------:R-:W-:Y:S01]  /*0fa0*/  LOP3.LUT R12, R25, R0, RZ, 0xfc, !PT ;  /* 0x00000000190c7212 */ /* 0x000fe200078efcff */
[----:B------:R-:W-:Y:S01]  /*0fb0*/  IMAD.WIDE R30, R28, R27, c[0x0][0x170] ;  /* 0x00005c001c1e7625 */ /* 0x000fe200078e021b */
[----:B------:R-:W-:-:S02]  /*0fc0*/  LOP3.LUT R13, R26, R3, RZ, 0xfc, !PT ;  /* 0x000000031a0d7212 */ /* 0x000fc400078efcff */
[----:B------:R-:W-:Y:S01]  /*0fd0*/  LEA R20, P0, R12, c[0x0][0x168], 0x1 ;  /* 0x00005a000c147a11 */ /* 0x000fe200078008ff */
[----:B------:R-:W-:Y:S01]  /*0fe0*/  IMAD.WIDE R32, R28, R27, c[0x0][0x178] ;  /* 0x00005e001c207625 */ /* 0x000fe200078e021b */
[----:B------:R-:W2:Y:S01]  /*0ff0*/  @!P1 LDG.E.EF.128 R4, [R30.64] ;  /* 0x000000061e049981 */ /* 0x000ea2000c0e1d00 */
[----:B------:R-:W-:Y:S01]  /*1000*/  CS2R R14, SRZ ;  /* 0x00000000000e7805 */ /* 0x000fe2000001ff00 */
[----:B------:R-:W-:Y:S02]  /*1010*/  LEA.HI.X R21, R12, c[0x0][0x16c], R13, 0x1, P0 ;  /* 0x00005b000c157a11 */ /* 0x000fe400000f0c0d */
[----:B------:R0:W3:Y:S04]  /*1020*/  @!P1 LDG.E.EF.128 R8, [R32.64] ;  /* 0x0000000620089981 */ /* 0x0000e8000c0e1d00 */
[----:B------:R-:W4:Y:S01]  /*1030*/  LDG.E.EL.128 R16, [R16.64] ;  /* 0x0000000610107981 */ /* 0x000f22000c2e1d00 */
[----:B------:R-:W-:-:S03]  /*1040*/  CS2R R12, SRZ ;  /* 0x00000000000c7805 */ /* 0x000fc6000001ff00 */
[----:B------:R-:W-:Y:S06]  /*1050*/  BAR.SYNC.DEFER_BLOCKING 0x0 ;  /* 0x0000000000007b1d */ /* 0x000fec0000010000 */
[----:B------:R-:W5:Y:S01]  /*1060*/  @!P1 LDG.E.EF.128 R12, [R20.64] ;  /* 0x00000006140c9981 */ /* 0x000f62000c0e1d00 */
[----:B------:R-:W-:-:S04]  /*1070*/  IADD3 R25, P2, R25, 0x40, RZ ;  /* 0x0000004019197810 */ /* 0x000fc80007f5e0ff */
[----:B------:R-:W-:Y:S01]  /*1080*/  ISETP.GE.U32.AND P0, PT, R25, 0x1000, PT ;  /* 0x000010001900780c */ /* 0x000fe20003f06070 */
[----:B------:R-:W-:-:S05]  /*1090*/  IMAD.X R26, RZ, RZ, R26, P2 ;  /* 0x000000ffff1a7224 */ /* 0x000fca00010e061a */
[----:B------:R-:W-:Y:S02]  /*10a0*/  ISETP.GE.U32.AND.EX P0, PT, R26, RZ, PT, P0 ;  /* 0x000000ff1a00720c */ /* 0x000fe40003f06100 */
[----:B------:R-:W-:-:S05]  /*10b0*/  IADD3 R24, P2, R24, 0x80, RZ ;  /* 0x0000008018187810 */ /* 0x000fca0007f5e0ff */
[----:B------:R-:W-:Y:S02]  /*10c0*/  IMAD.X R23, RZ, RZ, R23, P2 ;  /* 0x000000ffff177224 */ /* 0x000fe400010e0617 */
[----:B--2---:R-:W-:Y:S02]  /*10d0*/  IMAD.U32 R29, R4, 0x10000, RZ ;  /* 0x00010000041d7824 */ /* 0x004fe400078e00ff */
[----:B0-----:R-:W-:Y:S02]  /*10e0*/  IMAD.U32 R32, R6, 0x10000, RZ ;  /* 0x0001000006207824 */ /* 0x001fe400078e00ff */
[----:B------:R-:W-:Y:S01]  /*10f0*/  IMAD.U32 R34, R5, 0x10000, RZ ;  /* 0x0001000005227824 */ /* 0x000fe200078e00ff */
[----:B------:R-:W-:Y:S01]  /*1100*/  PRMT R5, R4, 0x7632, R5 ;  /* 0x0000763204057816 */ /* 0x000fe20000000005 */
[----:B-----5:R-:W-:Y:S02]  /*1110*/  IMAD.U32 R30, R12, 0x10000, RZ ;  /* 0x000100000c1e7824 */ /* 0x020fe400078e00ff */
[----:B------:R-:W-:-:S02]  /*1120*/  IMAD.U32 R35, R14, 0x10000, RZ ;  /* 0x000100000e237824 */ /* 0x000fc400078e00ff */
[----:B------:R-:W-:Y:S02]  /*1130*/  FADD R31, R29, R30 ;  /* 0x0000001e1d1f7221 */ /* 0x000fe40000000000 */
[----:B------:R-:W-:Y:S01]  /*1140*/  FADD R29, R32, R35 ;  /* 0x00000023201d7221 */ /* 0x000fe20000000000 */
[----:B------:R-:W-:Y:S02]  /*1150*/  SHF.L.U32 R32, R7, 0x10, RZ ;  /* 0x0000001007207819 */ /* 0x000fe400000006ff */
[----:B------:R-:W-:Y:S01]  /*1160*/  PRMT R7, R5, 0x7632, R7 ;  /* 0x0000763205077816 */ /* 0x000fe20000000007 */
[----:B------:R-:W-:Y:S01]  /*1170*/  IMAD.U32 R33, R13, 0x10000, RZ ;  /* 0x000100000d217824 */ /* 0x000fe200078e00ff */
[----:B------:R-:W-:Y:S02]  /*1180*/  PRMT R13, R6, 0x7632, R13 ;  /* 0x00007632060d7816 */ /* 0x000fe4000000000d */
[----:B------:R-:W-:Y:S02]  /*1190*/  PRMT R14, R7, 0x7632, R14 ;  /* 0x00007632070e7816 */ /* 0x000fe4000000000e */
[----:B------:R-:W-:Y:S01]  /*11a0*/  PRMT R6, R12, 0x7632, R6 ;  /* 0x000076320c067816 */ /* 0x000fe20000000006 */
[----:B---3--:R-:W-:Y:S01]  /*11b0*/  IMAD.U32 R12, R8, 0x10000, RZ ;  /* 0x00010000080c7824 */ /* 0x008fe200078e00ff */
[----:B------:R-:W-:Y:S01]  /*11c0*/  PRMT R8, R13, 0x7632, R8 ;  /* 0x000076320d087816 */ /* 0x000fe20000000008 */
[----:B------:R-:W-:Y:S01]  /*11d0*/  IMAD.U32 R21, R15, 0x10000, RZ ;  /* 0x000100000f157824 */ /* 0x000fe200078e00ff */
[----:B------:R-:W-:Y:S01]  /*11e0*/  PRMT R15, R14, 0x7632, R15 ;  /* 0x000076320e0f7816 */ /* 0x000fe2000000000f */
[----:B------:R-:W-:-:S02]  /*11f0*/  IMAD.U32 R5, R5, 0x10000, RZ ;  /* 0x0001000005057824 */ /* 0x000fc400078e00ff */
[----:B------:R-:W-:Y:S01]  /*1200*/  IMAD.U32 R6, R6, 0x10000, RZ ;  /* 0x0001000006067824 */ /* 0x000fe200078e00ff */
[----:B------:R-:W-:Y:S01]  /*1210*/  FADD R4, R32, R21 ;  /* 0x0000001520047221 */ /* 0x000fe20000000000 */
[----:B------:R-:W-:Y:S01]  /*1220*/  IMAD.U32 R7, R7, 0x10000, RZ ;  /* 0x0001000007077824 */ /* 0x000fe200078e00ff */
[----:B------:R-:W-:Y:S01]  /*1230*/  PRMT R20, R15, 0x7632, R20 ;  /* 0x000076320f147816 */ /* 0x000fe20000000014 */
[----:B------:R-:W-:Y:S01]  /*1240*/  IMAD.U32 R32, R8, 0x10000, RZ ;  /* 0x0001000008207824 */ /* 0x000fe200078e00ff */
[----:B------:R-:W-:Y:S01]  /*1250*/  FADD R6, R5, R6 ;  /* 0x0000000605067221 */ /* 0x000fe20000000000 */
[----:B------:R-:W-:Y:S01]  /*1260*/  FADD R5, R12, R31 ;  /* 0x0000001f0c057221 */ /* 0x000fe20000000000 */
[----:B------:R-:W-:Y:S01]  /*1270*/  FADD R30, R34, R33 ;  /* 0x00000021221e7221 */ /* 0x000fe20000000000 */
[----:B------:R-:W-:Y:S01]  /*1280*/  PRMT R8, R8, 0x7632, R8 ;  /* 0x0000763208087816 */ /* 0x000fe20000000008 */
[C---:B------:R-:W-:Y:S01]  /*1290*/  IMAD.U32 R31, R9.reuse, 0x10000, RZ ;  /* 0x00010000091f7824 */ /* 0x040fe200078e00ff */
[----:B------:R-:W-:Y:S01]  /*12a0*/  PRMT R12, R9, 0x7632, R12 ;  /* 0x00007632090c7816 */ /* 0x000fe2000000000c */
[----:B------:R-:W-:Y:S01]  /*12b0*/  FADD R7, R7, R32 ;  /* 0x0000002007077221 */ /* 0x000fe20000000000 */
[C---:B------:R-:W-:Y:S01]  /*12c0*/  PRMT R9, R10.reuse, 0x7632, R9 ;  /* 0x000076320a097816 */ /* 0x040fe20000000009 */
[----:B------:R-:W-:Y:S01]  /*12d0*/  IMAD.U32 R34, R15, 0x10000, RZ ;  /* 0x000100000f227824 */ /* 0x000fe200078e00ff */
[----:B------:R-:W-:Y:S01]  /*12e0*/  SHF.L.U32 R32, R10, 0x10, RZ ;  /* 0x000000100a207819 */ /* 0x000fe200000006ff */
[----:B------:R-:W-:Y:S01]  /*12f0*/  IMAD.U32 R13, R13, 0x10000, RZ ;  /* 0x000100000d0d7824 */ /* 0x000fe200078e00ff */
[----:B------:R-:W-:Y:S01]  /*1300*/  PRMT R10, R11, 0x7632, R10 ;  /* 0x000076320b0a7816 */ /* 0x000fe2000000000a */
[----:B------:R-:W-:-:S02]  /*1310*/  IMAD.U32 R14, R14, 0x10000, RZ ;  /* 0x000100000e0e7824 */ /* 0x000fc400078e00ff */
[----:B------:R-:W-:Y:S02]  /*1320*/  IMAD.U32 R15, R20, 0x10000, RZ ;  /* 0x00010000140f7824 */ /* 0x000fe400078e00ff */
[----:B------:R-:W-:Y:S01]  /*1330*/  IMAD.U32 R21, R11, 0x10000, RZ ;  /* 0x000100000b157824 */ /* 0x000fe200078e00ff */
[----:B------:R-:W-:Y:S01]  /*1340*/  FADD R13, R13, R34 ;  /* 0x000000220d0d7221 */ /* 0x000fe20000000000 */
[----:B------:R-:W-:Y:S01]  /*1350*/  IMAD.U32 R33, R8, 0x10000, RZ ;  /* 0x0001000008217824 */ /* 0x000fe200078e00ff */
[----:B------:R-:W-:Y:S01]  /*1360*/  FADD R15, R14, R15 ;  /* 0x0000000f0e0f7221 */ /* 0x000fe20000000000 */
[----:B------:R-:W-:Y:S01]  /*1370*/  IMAD.U32 R8, R9, 0x10000, RZ ;  /* 0x0001000009087824 */ /* 0x000fe200078e00ff */
[----:B------:R-:W-:Y:S01]  /*1380*/  FADD R11, R31, R30 ;  /* 0x0000001e1f0b7221 */ /* 0x000fe20000000000 */
[C---:B----4-:R-:W-:Y:S01]  /*1390*/  PRMT R14, R16.reuse, 0x7632, R14 ;  /* 0x00007632100e7816 */ /* 0x050fe2000000000e */
[----:B------:R-:W-:Y:S01]  /*13a0*/  IMAD.U32 R20, R16, 0x10000, RZ ;  /* 0x0001000010147824 */ /* 0x000fe200078e00ff */
[----:B------:R-:W-:Y:S01]  /*13b0*/  FADD R21, R21, R4 ;  /* 0x0000000415157221 */ /* 0x000fe20000000000 */
[C---:B------:R-:W-:Y:S01]  /*13c0*/  PRMT R16, R17.reuse, 0x7632, R16 ;  /* 0x0000763211107816 */ /* 0x040fe20000000010 */
[----:B------:R-:W-:Y:S01]  /*13d0*/  IMAD.U32 R30, R17, 0x10000, RZ ;  /* 0x00010000111e7824 */ /* 0x000fe200078e00ff */
[----:B------:R-:W-:Y:S01]  /*13e0*/  PRMT R17, R18, 0x7632, R17 ;  /* 0x0000763212117816 */ /* 0x000fe20000000011 */
[----:B------:R-:W-:Y:S01]  /*13f0*/  IMAD.U32 R12, R12, 0x10000, RZ ;  /* 0x000100000c0c7824 */ /* 0x000fe200078e00ff */
[----:B------:R-:W-:Y:S01]  /*1400*/  SHF.L.U32 R31, R18, 0x10, RZ ;  /* 0x00000010121f7819 */ /* 0x000fe200000006ff */
[----:B------:R-:W-:Y:S01]  /*1410*/  IMAD.U32 R10, R10, 0x10000, RZ ;  /* 0x000100000a0a7824 */ /* 0x000fe200078e00ff */
[C---:B------:R-:W-:Y:S01]  /*1420*/  PRMT R18, R19.reuse, 0x7632, R18 ;  /* 0x0000763213127816 */ /* 0x040fe20000000012 */
[----:B------:R-:W-:Y:S01]  /*1430*/  FADD R13, R8, R13 ;  /* 0x0000000d080d7221 */ /* 0x000fe20000000000 */
[----:B------:R-:W-:Y:S01]  /*1440*/  IMAD.U32 R19, R19, 0x10000, RZ ;  /* 0x0001000013137824 */ /* 0x000fe200078e00ff */
[----:B-1----:R-:W-:Y:S01]  /*1450*/  FMUL R8, R22, R21 ;  /* 0x0000001516087220 */ /* 0x002fe20000400000 */
[----:B------:R-:W-:Y:S01]  /*1460*/  FADD R29, R32, R29 ;  /* 0x0000001d201d7221 */ /* 0x000fe20000000000 */
[----:B------:R-:W-:Y:S01]  /*1470*/  FADD R9, R33, R6 ;  /* 0x0000000621097221 */ /* 0x000fe20000000000 */
[----:B------:R-:W-:Y:S01]  /*1480*/  FADD R7, R12, R7 ;  /* 0x000000070c077221 */ /* 0x000fe20000000000 */
[----:B------:R-:W-:Y:S01]  /*1490*/  FADD R15, R10, R15 ;  /* 0x0000000f0a0f7221 */ /* 0x000fe20000000000 */
[C---:B------:R-:W-:Y:S01]  /*14a0*/  FMUL R5, R22.reuse, R5 ;  /* 0x0000000516057220 */ /* 0x040fe20000400000 */
[----:B------:R-:W-:Y:S01]  /*14b0*/  FMUL R19, R19, R8 ;  /* 0x0000000813137220 */ /* 0x000fe20000400000 */
[----:B------:R-:W-:Y:S01]  /*14c0*/  SHF.L.U32 R17, R17, 0x10, RZ ;  /* 0x0000001011117819 */ /* 0x000fe200000006ff */
[C---:B------:R-:W-:Y:S01]  /*14d0*/  FMUL R11, R22.reuse, R11 ;  /* 0x0000000b160b7220 */ /* 0x040fe20000400000 */
[----:B------:R-:W-:Y:S01]  /*14e0*/  FMUL R6, R22, R29 ;  /* 0x0000001d16067220 */ /* 0x000fe20000400000 */
[----:B------:R-:W-:Y:S01]  /*14f0*/  IMAD.U32 R14, R14, 0x10000, RZ ;  /* 0x000100000e0e7824 */ /* 0x000fe200078e00ff */
[----:B------:R-:W-:Y:S01]  /*1500*/  FMUL R9, R22, R9 ;  /* 0x0000000916097220 */ /* 0x000fe20000400000 */
[----:B------:R-:W-:Y:S01]  /*1510*/  IMAD.U32 R16, R16, 0x10000, RZ ;  /* 0x0001000010107824 */ /* 0x000fe200078e00ff */
[----:B------:R-:W-:Y:S01]  /*1520*/  FMUL R7, R22, R7 ;  /* 0x0000000716077220 */ /* 0x000fe20000400000 */
[----:B------:R-:W-:Y:S01]  /*1530*/  IMAD.U32 R18, R18, 0x10000, RZ ;  /* 0x0001000012127824 */ /* 0x000fe200078e00ff */
[C---:B------:R-:W-:Y:S01]  /*1540*/  FMUL R8, R22.reuse, R13 ;  /* 0x0000000d16087220 */ /* 0x040fe20000400000 */
[----:B------:R-:W-:Y:S01]  /*1550*/  FMUL R15, R22, R15 ;  /* 0x0000000f160f7220 */ /* 0x000fe20000400000 */
[----:B------:R-:W-:Y:S01]  /*1560*/  FMUL R4, R20, R5 ;  /* 0x0000000514047220 */ /* 0x000fe20000400000 */
[----:B------:R-:W-:Y:S01]  /*1570*/  FMUL R5, R30, R11 ;  /* 0x0000000b1e057220 */ /* 0x000fe20000400000 */
[----:B------:R-:W-:Y:S01]  /*1580*/  FMUL R6, R31, R6 ;  /* 0x000000061f067220 */ /* 0x000fe20000400000 */
[----:B------:R-:W-:Y:S01]  /*1590*/  FMUL R9, R14, R9 ;  /* 0x000000090e097220 */ /* 0x000fe20000400000 */
[----:B------:R-:W-:Y:S01]  /*15a0*/  FMUL R16, R16, R7 ;  /* 0x0000000710107220 */ /* 0x000fe20000400000 */
[----:B------:R-:W-:Y:S01]  /*15b0*/  FMUL R17, R17, R8 ;  /* 0x0000000811117220 */ /* 0x000fe20000400000 */
[----:B------:R-:W-:Y:S01]  /*15c0*/  FMUL R18, R18, R15 ;  /* 0x0000000f12127220 */ /* 0x000fe20000400000 */
[----:B------:R-:W-:Y:S01]  /*15d0*/  IMAD.WIDE R28, R28, R27, c[0x0][0x188] ;  /* 0x000062001c1c7625 */ /* 0x000fe200078e021b */
[----:B------:R-:W-:-:S02]  /*15e0*/  F2FP.BF16.PACK_AB R4, R9, R4 ;  /* 0x000000040904723e */ /* 0x000fc400000010ff */
[----:B------:R-:W-:Y:S02]  /*15f0*/  F2FP.BF16.PACK_AB R5, R16, R5 ;  /* 0x000000051005723e */ /* 0x000fe400000010ff */
[----:B------:R-:W-:Y:S02]  /*1600*/  F2FP.BF16.PACK_AB R6, R17, R6 ;  /* 0x000000061106723e */ /* 0x000fe400000010ff */
[----:B------:R-:W-:-:S05]  /*1610*/  F2FP.BF16.PACK_AB R7, R18, R19 ;  /* 0x000000131207723e */ /* 0x000fca00000010ff */
[----:B------:R0:W-:Y:S01]  /*1620*/  @!P1 STG.E.128 [R28.64], R4 ;  /* 0x000000041c009986 */ /* 0x0001e2000c101d06 */
[----:B------:R-:W-:Y:S05]  /*1630*/  @!P0 BRA `(.L_x_2) ;  /* 0xfffff8e000008947 */ /* 0x000fea000383ffff */
[----:B------:R-:W-:Y:S05]  /*1640*/  EXIT ;  /* 0x000000000000794d */ /* 0x000fea0003800000 */
.L_x_0:
[----:B------:R-:W-:Y:S01]  /*1650*/  MOV R0, 0x0 ;  /* 0x0000000000007802 */ /* 0x000fe20000000f00 */
[----:B------:R-:W-:Y:S01]  /*1660*/  IMAD.MOV.U32 R4, RZ, RZ, c[0x4][0x18] ;  /* 0x01000600ff047624 */ /* 0x000fe200078e00ff */
[----:B------:R-:W-:Y:S01]  /*1670*/  MOV R7, c[0x4][0x14] ;  /* 0x0100050000077a02 */ /* 0x000fe20000000f00 */
[----:B------:R-:W-:Y:S01]  /*1680*/  IMAD.MOV.U32 R5, RZ, RZ, c[0x4][0x1c] ;  /* 0x01000700ff057624 */ /* 0x000fe200078e00ff */
[----:B------:R0:W1:Y:S01]  /*1690*/  LDC.64 R2, c[0x4][R0] ;  /* 0x0100000000027b82 */ /* 0x0000620000000a00 */
[----:B------:R-:W-:Y:S02]  /*16a0*/  IMAD.MOV.U32 R6, RZ, RZ, c[0x4][0x10] ;  /* 0x01000400ff067624 */ /* 0x000fe400078e00ff */
[----:B------:R-:W-:Y:S02]  /*16b0*/  IMAD.MOV.U32 R8, RZ, RZ, 0x2b ;  /* 0x0000002bff087424 */ /* 0x000fe400078e00ff */
[----:B------:R-:W-:-:S02]  /*16c0*/  IMAD.MOV.U32 R10, RZ, RZ, c[0x4][0x8] ;  /* 0x01000200ff0a7624 */ /* 0x000fc400078e00ff */
[----:B------:R-:W-:Y:S02]  /*16d0*/  IMAD.MOV.U32 R11, RZ, RZ, c[0x4][0xc] ;  /* 0x01000300ff0b7624 */ /* 0x000fe400078e00ff */
[----:B------:R-:W-:Y:S02]  /*16e0*/  IMAD.MOV.U32 R12, RZ, RZ, 0x1 ;  /* 0x00000001ff0c7424 */ /* 0x000fe400078e00ff */
[----:B------:R-:W-:Y:S02]  /*16f0*/  IMAD.MOV.U32 R13, RZ, RZ, RZ ;  /* 0x000000ffff0d7224 */ /* 0x000fe400078e00ff */
[----:B0-----:R-:W-:Y:S01]  /*1700*/  LEPC R14 ;  /* 0x00000000000e734e */ /* 0x001fe20000000000 */
[----:B------:R-:W-:Y:S02]  /*1710*/  MOV R9, 0x1780 ;  /* 0x0000178000097802 */ /* 0x000fe40000000f00 */
[----:B------:R-:W-:Y:S02]  /*1720*/  MOV R20, 0x1700 ;  /* 0x0000170000147802 */ /* 0x000fe40000000f00 */
[----:B------:R-:W-:Y:S02]  /*1730*/  MOV R21, 0x0 ;  /* 0x0000000000157802 */ /* 0x000fe40000000f00 */
[----:B------:R-:W-:-:S02]  /*1740*/  MOV R0, 0x0 ;  /* 0x0000000000007802 */ /* 0x000fc40000000f00 */
[----:B------:R-:W-:-:S04]  /*1750*/  IADD3 R20, P0, P1, -R20, R9, R14 ;  /* 0x0000000914147210 */ /* 0x000fc8000791e10e */
[----:B------:R-:W-:-:S04]  /*1760*/  IADD3.X R21, ~R0, R21, R15, P0, P1 ;  /* 0x0000001500157210 */ /* 0x000fc800007e250f */
[----:B-1----:R-:W-:Y:S05]  /*1770*/  CALL.ABS.NOINC R2 ;  /* 0x0000000002007343 */ /* 0x002fea0003c00000 */
.L_x_3:
[----:B------:R-:W-:-:S00]  /*1780*/  BRA `(.L_x_3) ;  /* 0xfffffff000007947 */ /* 0x000fc0000383ffff */
[----:B------:R-:W-:-:S00]  /*1790*/  NOP ;  /* 0x0000000000007918 */ /* 0x000fc00000000000 */
        /* <DEDUP_REMOVED lines=14> */
.L_x_4:


//--------------------- .nv.global.init           --------------------------
	.section	.nv.global.init,"aw",@progbits
.nv.global.init:
	.type		assertFunc_0,@object
	.size		assertFunc_0,(_$_str - assertFunc_0)
assertFunc_0:
        /*0000*/ 	.byte	0x75, 0x6e, 0x6b, 0x6e, 0x6f, 0x77, 0x6e, 0x00
	.type		_$_str,@object
	.size		_$_str,(assertMessage_0 - _$_str)
_$_str:
        /*0008*/ 	.byte	0x5f, 0x5f, 0x43, 0x55, 0x44, 0x41, 0x5f, 0x46, 0x54, 0x5a, 0x00
	.type		assertMessage_0,@object
	.size		assertMessage_0,(assertFile_0 - assertMessage_0)
assertMessage_0:
        /*0013*/ 	.byte	0x69, 0x6e, 0x64, 0x65, 0x78, 0x20, 0x6f, 0x75, 0x74, 0x20, 0x6f, 0x66, 0x20, 0x62, 0x6f, 0x75
        /*0023*/ 	.byte	0x6e, 0x64, 0x73, 0x3a, 0x20, 0x30, 0x20, 0x3c, 0x3d, 0x20, 0x74, 0x6d, 0x70, 0x34, 0x20, 0x3c
        /*0033*/ 	.byte	0x20, 0x33, 0x32, 0x31, 0x32, 0x38, 0x00
	.type		assertFile_0,@object
	.size		assertFile_0,(.L_1 - assertFile_0)
assertFile_0:
        /*003a*/ 	.byte	0x2f, 0x74, 0x6d, 0x70, 0x2f, 0x74, 0x6f, 0x72, 0x63, 0x68, 0x69, 0x6e, 0x64, 0x75, 0x63, 0x74
        /*004a*/ 	.byte	0x6f, 0x72, 0x5f, 0x72, 0x6f, 0x6f, 0x74, 0x2f, 0x76, 0x6b, 0x2f, 0x63, 0x76, 0x6b, 0x61, 0x65
        /*005a*/ 	.byte	0x62, 0x78, 0x79, 0x6f, 0x6d, 0x6f, 0x78, 0x73, 0x71, 0x61, 0x78, 0x61, 0x76, 0x6c, 0x6c, 0x72
        /*006a*/ 	.byte	0x66, 0x69, 0x62, 0x7a, 0x63, 0x78, 0x6c, 0x76, 0x79, 0x78, 0x64, 0x75, 0x34, 0x6f, 0x6d, 0x77
        /*007a*/ 	.byte	0x61, 0x34, 0x72, 0x79, 0x79, 0x72, 0x7a, 0x6d, 0x6a, 0x63, 0x61, 0x7a, 0x6e, 0x67, 0x6a, 0x2e
        /*008a*/ 	.byte	0x70, 0x79, 0x00
.L_1:


//--------------------- SYMBOLS --------------------------

	.type		__assertfail,@function
